//
// Generated by NVIDIA NVVM Compiler
//
// Compiler Build ID: CL-36424714
// Cuda compilation tools, release 13.0, V13.0.88
// Based on NVVM 20.0.0
//

.version 9.0
.target sm_100
.address_size 64

	// .globl	_Z10vector_addPiS_S_

.visible .entry _Z10vector_addPiS_S_(
	.param .u64 .ptr .align 1 _Z10vector_addPiS_S__param_0,
	.param .u64 .ptr .align 1 _Z10vector_addPiS_S__param_1,
	.param .u64 .ptr .align 1 _Z10vector_addPiS_S__param_2
)
{
	.reg .b32 	%r<8>;
	.reg .b64 	%rd<11>;

	ld.param.u64 	%rd1, [_Z10vector_addPiS_S__param_0];
	ld.param.u64 	%rd2, [_Z10vector_addPiS_S__param_1];
	ld.param.u64 	%rd3, [_Z10vector_addPiS_S__param_2];
	cvta.to.global.u64 	%rd4, %rd3;
	cvta.to.global.u64 	%rd5, %rd2;
	cvta.to.global.u64 	%rd6, %rd1;
	mov.u32 	%r1, %tid.x;
	mov.u32 	%r2, %ctaid.x;
	mov.u32 	%r3, %ntid.x;
	mad.lo.s32 	%r4, %r2, %r3, %r1;
	mul.wide.s32 	%rd7, %r4, 4;
	add.s64 	%rd8, %rd6, %rd7;
	ld.global.u32 	%r5, [%rd8];
	add.s64 	%rd9, %rd5, %rd7;
	ld.global.u32 	%r6, [%rd9];
	add.s32 	%r7, %r6, %r5;
	add.s64 	%rd10, %rd4, %rd7;
	st.global.u32 	[%rd10], %r7;
	ret;

}
	// .globl	_Z16digit_serial_madPjS_S_S_
.visible .entry _Z16digit_serial_madPjS_S_S_(
	.param .u64 .ptr .align 1 _Z16digit_serial_madPjS_S_S__param_0,
	.param .u64 .ptr .align 1 _Z16digit_serial_madPjS_S_S__param_1,
	.param .u64 .ptr .align 1 _Z16digit_serial_madPjS_S_S__param_2,
	.param .u64 .ptr .align 1 _Z16digit_serial_madPjS_S_S__param_3
)
{
	.reg .pred 	%p<2>;
	.reg .b32 	%r<21>;
	.reg .b64 	%rd<12>;

	ld.param.u64 	%rd1, [_Z16digit_serial_madPjS_S_S__param_0];
	ld.param.u64 	%rd2, [_Z16digit_serial_madPjS_S_S__param_1];
	ld.param.u64 	%rd3, [_Z16digit_serial_madPjS_S_S__param_2];
	ld.param.u64 	%rd4, [_Z16digit_serial_madPjS_S_S__param_3];
	mov.u32 	%r7, %tid.x;
	mov.u32 	%r8, %ctaid.x;
	mov.u32 	%r9, %ntid.x;
	mad.lo.s32 	%r1, %r8, %r9, %r7;
	setp.ne.s32 	%p1, %r1, 0;
	@%p1 bra 	$L__BB1_2;
	cvta.to.global.u64 	%rd5, %rd1;
	cvta.to.global.u64 	%rd6, %rd2;
	ld.global.u32 	%r19, [%rd5];
	ld.global.u32 	%r20, [%rd6];
$L__BB1_2:
	cvta.to.global.u64 	%rd7, %rd4;
	cvta.to.global.u64 	%rd8, %rd3;
	// begin inline asm
	/*
	// end inline asm
	// begin inline asm
	CPTX_BEGIN
	// end inline asm
	mul.wide.u32 	%rd9, %r1, 4;
	add.s64 	%rd10, %rd8, %rd9;
	add.s64 	%rd11, %rd7, %rd9;
	ld.global.u32 	%r18, [%rd11];
	mov.b32 	%r12, 4;
	mov.b32 	%r16, 0;
	// begin inline asm
	bsmad.s32 %r10, %r12, %r12, %r19, %r16, %r16, %r16, %r20, %r18;
	// end inline asm
	st.global.u32 	[%rd10], %r10;
	// begin inline asm
	CPTX_END
	// end inline asm
	// begin inline asm
	*/
	// end inline asm
	ret;

}


// ===== COMPILED SASS (sm_100) =====

	.target	sm_100

	.elftype	@"ET_EXEC"


//--------------------- .note.nv.tkinfo           --------------------------
	.section	.note.nv.tkinfo,"",@"SHT_NOTE"
	.sectionflags	@"SHF_NOTE_NV_TKINFO"
	.tkinfo
        /*0018*/ 	.word	0x00000002
        /*0030*/ 	.string	""
        /*0030*/ 	.string	"ptxas"
        /*0030*/ 	.string	"Cuda compilation tools, release 13.0, V13.0.88"
        /*0030*/ 	.string	"Build cuda_13.0.r13.0/compiler.36424714_0"
        /*0030*/ 	.string	"-arch sm_100 -m 64 "



//--------------------- .note.nv.cuinfo           --------------------------
	.section	.note.nv.cuinfo,"",@"SHT_NOTE"
	.sectionflags	@"SHF_NOTE_NV_CUINFO"
        /*0018*/ 	.short	0x0002
        /*001a*/ 	.short	0x0064
        /*001c*/ 	.short	0x0082
	.zero		2


//--------------------- .nv.info                  --------------------------
	.section	.nv.info,"",@"SHT_CUDA_INFO"
	.align	4


	//----- nvinfo : EIATTR_REGCOUNT
	.align		4
        /*0000*/ 	.byte	0x04, 0x2f
        /*0002*/ 	.short	(.L_1 - .L_0)
	.align		4
.L_0:
        /*0004*/ 	.word	index@(_Z10vector_addPiS_S_)
        /*0008*/ 	.word	0x0000000c


	//----- nvinfo : EIATTR_FRAME_SIZE
	.align		4
.L_1:
        /*000c*/ 	.byte	0x04, 0x11
        /*000e*/ 	.short	(.L_3 - .L_2)
	.align		4
.L_2:
        /*0010*/ 	.word	index@(_Z10vector_addPiS_S_)
        /*0014*/ 	.word	0x00000000


	//----- nvinfo : EIATTR_REGCOUNT
	.align		4
.L_3:
        /*0018*/ 	.byte	0x04, 0x2f
        /*001a*/ 	.short	(.L_5 - .L_4)
	.align		4
.L_4:
        /*001c*/ 	.word	index@(_Z16digit_serial_madPjS_S_S_)
        /*0020*/ 	.word	0x00000004


	//----- nvinfo : EIATTR_FRAME_SIZE
	.align		4
.L_5:
        /*0024*/ 	.byte	0x04, 0x11
        /*0026*/ 	.short	(.L_7 - .L_6)
	.align		4
.L_6:
        /*0028*/ 	.word	index@(_Z16digit_serial_madPjS_S_S_)
        /*002c*/ 	.word	0x00000000


	//----- nvinfo : EIATTR_MIN_STACK_SIZE
	.align		4
.L_7:
        /*0030*/ 	.byte	0x04, 0x12
        /*0032*/ 	.short	(.L_9 - .L_8)
	.align		4
.L_8:
        /*0034*/ 	.word	index@(_Z16digit_serial_madPjS_S_S_)
        /*0038*/ 	.word	0x00000000


	//----- nvinfo : EIATTR_MIN_STACK_SIZE
	.align		4
.L_9:
        /*003c*/ 	.byte	0x04, 0x12
        /*003e*/ 	.short	(.L_11 - .L_10)
	.align		4
.L_10:
        /*0040*/ 	.word	index@(_Z10vector_addPiS_S_)
        /*0044*/ 	.word	0x00000000
.L_11:


//--------------------- .nv.compat                --------------------------
	.section	.nv.compat,"",@"SHT_CUDA_COMPAT_INFO"
	.align	4
        /*0000*/ 	.byte	0x02, 0x09, 0x00, 0x00, 0x02, 0x02, 0x01, 0x00, 0x02, 0x05, 0x05, 0x00, 0x03, 0x07, 0x01, 0x01
        /*0010*/ 	.byte	0x02, 0x03, 0x00, 0x00, 0x02, 0x06, 0x01, 0x00, 0x04, 0x0b, 0x08, 0x00, 0x09, 0x00, 0x00, 0x00
        /*0020*/ 	.byte	0x00, 0x00, 0x00, 0x00


//--------------------- .nv.info._Z16digit_serial_madPjS_S_S_ --------------------------
	.section	.nv.info._Z16digit_serial_madPjS_S_S_,"",@"SHT_CUDA_INFO"
	.sectionflags	@""
	.align	4


	//----- nvinfo : EIATTR_CUDA_API_VERSION
	.align		4
        /*0000*/ 	.byte	0x04, 0x37
        /*0002*/ 	.short	(.L_13 - .L_12)
.L_12:
        /*0004*/ 	.word	0x00000082


	//----- nvinfo : EIATTR_KPARAM_INFO
	.align		4
.L_13:
        /*0008*/ 	.byte	0x04, 0x17
        /*000a*/ 	.short	(.L_15 - .L_14)
.L_14:
        /*000c*/ 	.word	0x00000000
        /*0010*/ 	.short	0x0003
        /*0012*/ 	.short	0x0018
        /*0014*/ 	.byte	0x00, 0xf5, 0x21, 0x00


	//----- nvinfo : EIATTR_KPARAM_INFO
	.align		4
.L_15:
        /*0018*/ 	.byte	0x04, 0x17
        /*001a*/ 	.short	(.L_17 - .L_16)
.L_16:
        /*001c*/ 	.word	0x00000000
        /*0020*/ 	.short	0x0002
        /*0022*/ 	.short	0x0010
        /*0024*/ 	.byte	0x00, 0xf5, 0x21, 0x00


	//----- nvinfo : EIATTR_KPARAM_INFO
	.align		4
.L_17:
        /*0028*/ 	.byte	0x04, 0x17
        /*002a*/ 	.short	(.L_19 - .L_18)
.L_18:
        /*002c*/ 	.word	0x00000000
        /*0030*/ 	.short	0x0001
        /*0032*/ 	.short	0x0008
        /*0034*/ 	.byte	0x00, 0xf5, 0x21, 0x00


	//----- nvinfo : EIATTR_KPARAM_INFO
	.align		4
.L_19:
        /*0038*/ 	.byte	0x04, 0x17
        /*003a*/ 	.short	(.L_21 - .L_20)
.L_20:
        /*003c*/ 	.word	0x00000000
        /*0040*/ 	.short	0x0000
        /*0042*/ 	.short	0x0000
        /*0044*/ 	.byte	0x00, 0xf5, 0x21, 0x00


	//----- nvinfo : EIATTR_SPARSE_MMA_MASK
	.align		4
.L_21:
        /*0048*/ 	.byte	0x03, 0x50
        /*004a*/ 	.short	0x0000


	//----- nvinfo : EIATTR_MAXREG_COUNT
	.align		4
        /*004c*/ 	.byte	0x03, 0x1b
        /*004e*/ 	.short	0x00ff


	//----- nvinfo : EIATTR_MERCURY_ISA_VERSION
	.align		4
        /*0050*/ 	.byte	0x03, 0x5f
        /*0052*/ 	.short	0x0101


	//----- nvinfo : EIATTR_VRC_CTA_INIT_COUNT
	.align		4
        /*0054*/ 	.byte	0x02, 0x4a
	.zero		1
	.zero		1


	//----- nvinfo : EIATTR_EXIT_INSTR_OFFSETS
	.align		4
        /*0058*/ 	.byte	0x04, 0x1c
        /*005a*/ 	.short	(.L_23 - .L_22)


	//   ....[0]....
.L_22:
        /*005c*/ 	.word	0x00000010


	//----- nvinfo : EIATTR_CBANK_PARAM_SIZE
	.align		4
.L_23:
        /*0060*/ 	.byte	0x03, 0x19
        /*0062*/ 	.short	0x0020


	//----- nvinfo : EIATTR_PARAM_CBANK
	.align		4
        /*0064*/ 	.byte	0x04, 0x0a
        /*0066*/ 	.short	(.L_25 - .L_24)
	.align		4
.L_24:
        /*0068*/ 	.word	index@(.nv.constant0._Z16digit_serial_madPjS_S_S_)
        /*006c*/ 	.short	0x0380
        /*006e*/ 	.short	0x0020


	//----- nvinfo : EIATTR_SW_WAR
	.align		4
.L_25:
        /*0070*/ 	.byte	0x04, 0x36
        /*0072*/ 	.short	(.L_27 - .L_26)
.L_26:
        /*0074*/ 	.word	0x00000008
.L_27:


//--------------------- .nv.info._Z10vector_addPiS_S_ --------------------------
	.section	.nv.info._Z10vector_addPiS_S_,"",@"SHT_CUDA_INFO"
	.sectionflags	@""
	.align	4


	//----- nvinfo : EIATTR_CUDA_API_VERSION
	.align		4
        /*0000*/ 	.byte	0x04, 0x37
        /*0002*/ 	.short	(.L_29 - .L_28)
.L_28:
        /*0004*/ 	.word	0x00000082


	//----- nvinfo : EIATTR_KPARAM_INFO
	.align		4
.L_29:
        /*0008*/ 	.byte	0x04, 0x17
        /*000a*/ 	.short	(.L_31 - .L_30)
.L_30:
        /*000c*/ 	.word	0x00000000
        /*0010*/ 	.short	0x0002
        /*0012*/ 	.short	0x0010
        /*0014*/ 	.byte	0x00, 0xf5, 0x21, 0x00


	//----- nvinfo : EIATTR_KPARAM_INFO
	.align		4
.L_31:
        /*0018*/ 	.byte	0x04, 0x17
        /*001a*/ 	.short	(.L_33 - .L_32)
.L_32:
        /*001c*/ 	.word	0x00000000
        /*0020*/ 	.short	0x0001
        /*0022*/ 	.short	0x0008
        /*0024*/ 	.byte	0x00, 0xf5, 0x21, 0x00


	//----- nvinfo : EIATTR_KPARAM_INFO
	.align		4
.L_33:
        /*0028*/ 	.byte	0x04, 0x17
        /*002a*/ 	.short	(.L_35 - .L_34)
.L_34:
        /*002c*/ 	.word	0x00000000
        /*0030*/ 	.short	0x0000
        /*0032*/ 	.short	0x0000
        /*0034*/ 	.byte	0x00, 0xf5, 0x21, 0x00


	//----- nvinfo : EIATTR_SPARSE_MMA_MASK
	.align		4
.L_35:
        /*0038*/ 	.byte	0x03, 0x50
        /*003a*/ 	.short	0x0000


	//----- nvinfo : EIATTR_MAXREG_COUNT
	.align		4
        /*003c*/ 	.byte	0x03, 0x1b
        /*003e*/ 	.short	0x00ff


	//----- nvinfo : EIATTR_MERCURY_ISA_VERSION
	.align		4
        /*0040*/ 	.byte	0x03, 0x5f
        /*0042*/ 	.short	0x0101


	//----- nvinfo : EIATTR_VRC_CTA_INIT_COUNT
	.align		4
        /*0044*/ 	.byte	0x02, 0x4a
	.zero		1
	.zero		1


	//----- nvinfo : EIATTR_EXIT_INSTR_OFFSETS
	.align		4
        /*0048*/ 	.byte	0x04, 0x1c
        /*004a*/ 	.short	(.L_37 - .L_36)


	//   ....[0]....
.L_36:
        /*004c*/ 	.word	0x00000100


	//----- nvinfo : EIATTR_CBANK_PARAM_SIZE
	.align		4
.L_37:
        /*0050*/ 	.byte	0x03, 0x19
        /*0052*/ 	.short	0x0018


	//----- nvinfo : EIATTR_PARAM_CBANK
	.align		4
        /*0054*/ 	.byte	0x04, 0x0a
        /*0056*/ 	.short	(.L_39 - .L_38)
	.align		4
.L_38:
        /*0058*/ 	.word	index@(.nv.constant0._Z10vector_addPiS_S_)
        /*005c*/ 	.short	0x0380
        /*005e*/ 	.short	0x0018


	//----- nvinfo : EIATTR_SW_WAR
	.align		4
.L_39:
        /*0060*/ 	.byte	0x04, 0x36
        /*0062*/ 	.short	(.L_41 - .L_40)
.L_40:
        /*0064*/ 	.word	0x00000008
.L_41:


//--------------------- .nv.callgraph             --------------------------
	.section	.nv.callgraph,"",@"SHT_CUDA_CALLGRAPH"
	.align	4
	.sectionentsize	8
	.align		4
        /*0000*/ 	.word	0x00000000
	.align		4
        /*0004*/ 	.word	0xffffffff
	.align		4
        /*0008*/ 	.word	0x00000000
	.align		4
        /*000c*/ 	.word	0xfffffffe
	.align		4
        /*0010*/ 	.word	0x00000000
	.align		4
        /*0014*/ 	.word	0xfffffffd
	.align		4
        /*0018*/ 	.word	0x00000000
	.align		4
        /*001c*/ 	.word	0xfffffffc


//--------------------- .text._Z16digit_serial_madPjS_S_S_ --------------------------
	.section	.text._Z16digit_serial_madPjS_S_S_,"ax",@progbits
	.align	128
        .global         _Z16digit_serial_madPjS_S_S_
        .type           _Z16digit_serial_madPjS_S_S_,@function
        .size           _Z16digit_serial_madPjS_S_S_,(.L_x_2 - _Z16digit_serial_madPjS_S_S_)
        .other          _Z16digit_serial_madPjS_S_S_,@"STO_CUDA_ENTRY STV_DEFAULT"
_Z16digit_serial_madPjS_S_S_:
.text._Z16digit_serial_madPjS_S_S_:
[----:B------:R-:W-:Y:S01]  /*0000*/  LDC R1, c[0x0][0x37c] ;  /* 0x0000df00ff017b82 */ /* 0x000fe20000000800 */
[----:B------:R-:W-:Y:S05]  /*0010*/  EXIT ;  /* 0x000000000000794d */ /* 0x000fea0003800000 */
.L_x_0:
[----:B------:R-:W-:-:S00]  /*0020*/  BRA `(.L_x_0) ;  /* 0xfffffffc00fc7947 */ /* 0x000fc0000383ffff */
[----:B------:R-:W-:-:S00]  /*0030*/  NOP ;  /* 0x0000000000007918 */ /* 0x000fc00000000000 */
        /* <DEDUP_REMOVED lines=12> */
.L_x_2:


//--------------------- .text._Z10vector_addPiS_S_ --------------------------
	.section	.text._Z10vector_addPiS_S_,"ax",@progbits
	.align	128
        .global         _Z10vector_addPiS_S_
        .type           _Z10vector_addPiS_S_,@function
        .size           _Z10vector_addPiS_S_,(.L_x_3 - _Z10vector_addPiS_S_)
        .other          _Z10vector_addPiS_S_,@"STO_CUDA_ENTRY STV_DEFAULT"
_Z10vector_addPiS_S_:
.text._Z10vector_addPiS_S_:
[----:B------:R-:W-:Y:S01]  /*0000*/  LDC R1, c[0x0][0x37c] ;  /* 0x0000df00ff017b82 */ /* 0x000fe20000000800 */
[----:B------:R-:W0:Y:S07]  /*0010*/  S2R R9, SR_TID.X ;  /* 0x0000000000097919 */ /* 0x000e2e0000002100 */
[----:B------:R-:W0:Y:S01]  /*0020*/  S2UR UR6, SR_CTAID.X ;  /* 0x00000000000679c3 */ /* 0x000e220000002500 */
[----:B------:R-:W1:Y:S07]  /*0030*/  LDCU.64 UR4, c[0x0][0x358] ;  /* 0x00006b00ff0477ac */ /* 0x000e6e0008000a00 */
[----:B------:R-:W0:Y:S08]  /*0040*/  LDC R0, c[0x0][0x360] ;  /* 0x0000d800ff007b82 */ /* 0x000e300000000800 */
[----:B------:R-:W2:Y:S08]  /*0050*/  LDC.64 R2, c[0x0][0x380] ;  /* 0x0000e000ff027b82 */ /* 0x000eb00000000a00 */
[----:B------:R-:W3:Y:S01]  /*0060*/  LDC.64 R4, c[0x0][0x388] ;  /* 0x0000e200ff047b82 */ /* 0x000ee20000000a00 */
[----:B0-----:R-:W-:-:S07]  /*0070*/  IMAD R9, R0, UR6, R9 ;  /* 0x0000000600097c24 */ /* 0x001fce000f8e0209 */
[----:B------:R-:W0:Y:S01]  /*0080*/  LDC.64 R6, c[0x0][0x390] ;  /* 0x0000e400ff067b82 */ /* 0x000e220000000a00 */
[----:B--2---:R-:W-:-:S06]  /*0090*/  IMAD.WIDE R2, R9, 0x4, R2 ;  /* 0x0000000409027825 */ /* 0x004fcc00078e0202 */
[----:B-1----:R-:W2:Y:S01]  /*00a0*/  LDG.E R2, desc[UR4][R2.64] ;  /* 0x0000000402027981 */ /* 0x002ea2000c1e1900 */
[----:B---3--:R-:W-:-:S06]  /*00b0*/  IMAD.WIDE R4, R9, 0x4, R4 ;  /* 0x0000000409047825 */ /* 0x008fcc00078e0204 */
[----:B------:R-:W2:Y:S01]  /*00c0*/  LDG.E R5, desc[UR4][R4.64] ;  /* 0x0000000404057981 */ /* 0x000ea2000c1e1900 */
[----:B0-----:R-:W-:Y:S01]  /*00d0*/  IMAD.WIDE R6, R9, 0x4, R6 ;  /* 0x0000000409067825 */ /* 0x001fe200078e0206 */
[----:B--2---:R-:W-:-:S05]  /*00e0*/  IADD3 R9, PT, PT, R2, R5, RZ ;  /* 0x0000000502097210 */ /* 0x004fca0007ffe0ff */
[----:B------:R-:W-:Y:S01]  /*00f0*/  STG.E desc[UR4][R6.64], R9 ;  /* 0x0000000906007986 */ /* 0x000fe2000c101904 */
[----:B------:R-:W-:Y:S05]  /*0100*/  EXIT ;  /* 0x000000000000794d */ /* 0x000fea0003800000 */
.L_x_1:
        /* <DEDUP_REMOVED lines=15> */
.L_x_3:


//--------------------- .nv.shared.reserved.0     --------------------------
	.section	.nv.shared.reserved.0,"aw",@nobits
	.weak		__nv_reservedSMEM_offset_0_alias
	.size		__nv_reservedSMEM_offset_0_alias, 0, 64
	.other		__nv_reservedSMEM_offset_0_alias,@"STO_CUDA_RESERVED_SHARED STV_DEFAULT"
__nv_reservedSMEM_offset_0_alias:
	.zero		0
	.zero		64


//--------------------- .nv.constant0._Z16digit_serial_madPjS_S_S_ --------------------------
	.section	.nv.constant0._Z16digit_serial_madPjS_S_S_,"a",@progbits
	.sectionflags	@""
	.align	4
.nv.constant0._Z16digit_serial_madPjS_S_S_:
	.zero		928


//--------------------- .nv.constant0._Z10vector_addPiS_S_ --------------------------
	.section	.nv.constant0._Z10vector_addPiS_S_,"a",@progbits
	.sectionflags	@""
	.align	4
.nv.constant0._Z10vector_addPiS_S_:
	.zero		920


//--------------------- SYMBOLS --------------------------

	.type		.nv.reservedSmem.offset0,@object
	.size		.nv.reservedSmem.offset0,0x4
